//
// Generated by NVIDIA NVVM Compiler
//
// Compiler Build ID: CL-36424714
// Cuda compilation tools, release 13.0, V13.0.88
// Based on NVVM 20.0.0
//

.version 9.0
.target sm_100
.address_size 64

	// .globl	_Z14helloWorldCudav
.extern .func  (.param .b32 func_retval0) vprintf
(
	.param .b64 vprintf_param_0,
	.param .b64 vprintf_param_1
)
;
.global .align 1 .b8 $str[19] = {72, 101, 108, 108, 111, 32, 87, 111, 114, 108, 100, 32, 67, 85, 68, 65, 33, 10};

.visible .entry _Z14helloWorldCudav()
{
	.reg .b32 	%r<3>;
	.reg .b64 	%rd<3>;

	mov.u64 	%rd1, $str;
	cvta.global.u64 	%rd2, %rd1;
	{ // callseq 0, 0
	.param .b64 param0;
	st.param.b64 	[param0], %rd2;
	.param .b64 param1;
	st.param.b64 	[param1], 0;
	.param .b32 retval0;
	call.uni (retval0), 
	vprintf, 
	(
	param0, 
	param1
	);
	ld.param.b32 	%r1, [retval0];
	} // callseq 0
	ret;

}


// ===== COMPILED SASS (sm_100) =====

	.target	sm_100

	.elftype	@"ET_EXEC"


//--------------------- .note.nv.tkinfo           --------------------------
	.section	.note.nv.tkinfo,"",@"SHT_NOTE"
	.sectionflags	@"SHF_NOTE_NV_TKINFO"
	.tkinfo
        /*0018*/ 	.word	0x00000002
        /*0030*/ 	.string	""
        /*0030*/ 	.string	"ptxas"
        /*0030*/ 	.string	"Cuda compilation tools, release 13.0, V13.0.88"
        /*0030*/ 	.string	"Build cuda_13.0.r13.0/compiler.36424714_0"
        /*0030*/ 	.string	"-arch sm_100 -m 64 "



//--------------------- .note.nv.cuinfo           --------------------------
	.section	.note.nv.cuinfo,"",@"SHT_NOTE"
	.sectionflags	@"SHF_NOTE_NV_CUINFO"
        /*0018*/ 	.short	0x0002
        /*001a*/ 	.short	0x0064
        /*001c*/ 	.short	0x0082
	.zero		2


//--------------------- .nv.info                  --------------------------
	.section	.nv.info,"",@"SHT_CUDA_INFO"
	.align	4


	//----- nvinfo : EIATTR_REGCOUNT
	.align		4
        /*0000*/ 	.byte	0x04, 0x2f
        /*0002*/ 	.short	(.L_2 - .L_1)
	.align		4
.L_1:
        /*0004*/ 	.word	index@(_Z14helloWorldCudav)
        /*0008*/ 	.word	0x00000018


	//----- nvinfo : EIATTR_FRAME_SIZE
	.align		4
.L_2:
        /*000c*/ 	.byte	0x04, 0x11
        /*000e*/ 	.short	(.L_4 - .L_3)
	.align		4
.L_3:
        /*0010*/ 	.word	index@(_Z14helloWorldCudav)
        /*0014*/ 	.word	0x00000000


	//----- nvinfo : EIATTR_MIN_STACK_SIZE
	.align		4
.L_4:
        /*0018*/ 	.byte	0x04, 0x12
        /*001a*/ 	.short	(.L_6 - .L_5)
	.align		4
.L_5:
        /*001c*/ 	.word	index@(_Z14helloWorldCudav)
        /*0020*/ 	.word	0x00000000
.L_6:


//--------------------- .nv.compat                --------------------------
	.section	.nv.compat,"",@"SHT_CUDA_COMPAT_INFO"
	.align	4
        /*0000*/ 	.byte	0x02, 0x09, 0x00, 0x00, 0x02, 0x02, 0x01, 0x00, 0x02, 0x05, 0x05, 0x00, 0x03, 0x07, 0x01, 0x01
        /*0010*/ 	.byte	0x02, 0x03, 0x00, 0x00, 0x02, 0x06, 0x01, 0x00, 0x04, 0x0b, 0x08, 0x00, 0x09, 0x00, 0x00, 0x00
        /*0020*/ 	.byte	0x00, 0x00, 0x00, 0x00


//--------------------- .nv.info._Z14helloWorldCudav --------------------------
	.section	.nv.info._Z14helloWorldCudav,"",@"SHT_CUDA_INFO"
	.sectionflags	@""
	.align	4


	//----- nvinfo : EIATTR_CUDA_API_VERSION
	.align		4
        /*0000*/ 	.byte	0x04, 0x37
        /*0002*/ 	.short	(.L_8 - .L_7)
.L_7:
        /*0004*/ 	.word	0x00000082


	//----- nvinfo : EIATTR_SPARSE_MMA_MASK
	.align		4
.L_8:
        /*0008*/ 	.byte	0x03, 0x50
        /*000a*/ 	.short	0x0000


	//----- nvinfo : EIATTR_MAXREG_COUNT
	.align		4
        /*000c*/ 	.byte	0x03, 0x1b
        /*000e*/ 	.short	0x00ff


	//----- nvinfo : EIATTR_EXTERNS
	.align		4
        /*0010*/ 	.byte	0x04, 0x0f
        /*0012*/ 	.short	(.L_10 - .L_9)


	//   ....[0]....
	.align		4
.L_9:
        /*0014*/ 	.word	index@(vprintf)


	//----- nvinfo : EIATTR_MERCURY_ISA_VERSION
	.align		4
.L_10:
        /*0018*/ 	.byte	0x03, 0x5f
        /*001a*/ 	.short	0x0101


	//----- nvinfo : EIATTR_VRC_CTA_INIT_COUNT
	.align		4
        /*001c*/ 	.byte	0x02, 0x4a
	.zero		1
	.zero		1


	//----- nvinfo : EIATTR_SYSCALL_OFFSETS
	.align		4
        /*0020*/ 	.byte	0x04, 0x46
        /*0022*/ 	.short	(.L_12 - .L_11)


	//   ....[0]....
.L_11:
        /*0024*/ 	.word	0x00000080


	//----- nvinfo : EIATTR_EXIT_INSTR_OFFSETS
	.align		4
.L_12:
        /*0028*/ 	.byte	0x04, 0x1c
        /*002a*/ 	.short	(.L_14 - .L_13)


	//   ....[0]....
.L_13:
        /*002c*/ 	.word	0x00000090


	//----- nvinfo : EIATTR_SW_WAR
	.align		4
.L_14:
        /*0030*/ 	.byte	0x04, 0x36
        /*0032*/ 	.short	(.L_16 - .L_15)
.L_15:
        /*0034*/ 	.word	0x00000008
.L_16:


//--------------------- .nv.callgraph             --------------------------
	.section	.nv.callgraph,"",@"SHT_CUDA_CALLGRAPH"
	.align	4
	.sectionentsize	8
	.align		4
        /*0000*/ 	.word	0x00000000
	.align		4
        /*0004*/ 	.word	0xffffffff
	.align		4
        /*0008*/ 	.word	index@(_Z14helloWorldCudav)
	.align		4
        /*000c*/ 	.word	index@(vprintf)
	.align		4
        /*0010*/ 	.word	0x00000000
	.align		4
        /*0014*/ 	.word	0xfffffffe
	.align		4
        /*0018*/ 	.word	0x00000000
	.align		4
        /*001c*/ 	.word	0xfffffffd
	.align		4
        /*0020*/ 	.word	0x00000000
	.align		4
        /*0024*/ 	.word	0xfffffffc


//--------------------- .nv.constant4             --------------------------
	.section	.nv.constant4,"a",@progbits
	.align	8
	.align		8
.nv.constant4:
        /*0000*/ 	.dword	vprintf
	.align		8
        /*0008*/ 	.dword	$str


//--------------------- .text._Z14helloWorldCudav --------------------------
	.section	.text._Z14helloWorldCudav,"ax",@progbits
	.align	128
        .global         _Z14helloWorldCudav
        .type           _Z14helloWorldCudav,@function
        .size           _Z14helloWorldCudav,(.L_x_2 - _Z14helloWorldCudav)
        .other          _Z14helloWorldCudav,@"STO_CUDA_ENTRY STV_DEFAULT"
_Z14helloWorldCudav:
.text._Z14helloWorldCudav:
[----:B------:R-:W0:Y:S01]  /*0000*/  LDC R1, c[0x0][0x37c] ;  /* 0x0000df00ff017b82 */ /* 0x000e220000000800 */
[----:B------:R-:W-:Y:S01]  /*0010*/  MOV R0, 0x0 ;  /* 0x0000000000007802 */ /* 0x000fe20000000f00 */
[----:B------:R-:W1:Y:S01]  /*0020*/  LDCU.64 UR4, c[0x4][0x8] ;  /* 0x01000100ff0477ac */ /* 0x000e620008000a00 */
[----:B------:R-:W-:-:S05]  /*0030*/  CS2R R6, SRZ ;  /* 0x0000000000067805 */ /* 0x000fca000001ff00 */
[----:B------:R2:W3:Y:S01]  /*0040*/  LDC.64 R2, c[0x4][R0] ;  /* 0x0100000000027b82 */ /* 0x0004e20000000a00 */
[----:B-1----:R-:W-:Y:S02]  /*0050*/  IMAD.U32 R4, RZ, RZ, UR4 ;  /* 0x00000004ff047e24 */ /* 0x002fe4000f8e00ff */
[----:B--2---:R-:W-:-:S07]  /*0060*/  IMAD.U32 R5, RZ, RZ, UR5 ;  /* 0x00000005ff057e24 */ /* 0x004fce000f8e00ff */
[----:B------:R-:W-:-:S07]  /*0070*/  LEPC R20, `(.L_x_0) ;  /* 0x000000001014794e */ /* 0x000fce0000000000 */
[----:B0--3--:R-:W-:Y:S05]  /*0080*/  CALL.ABS.NOINC R2 ;  /* 0x0000000002007343 */ /* 0x009fea0003c00000 */
.L_x_0:
[----:B------:R-:W-:Y:S05]  /*0090*/  EXIT ;  /* 0x000000000000794d */ /* 0x000fea0003800000 */
.L_x_1:
[----:B------:R-:W-:-:S00]  /*00a0*/  BRA `(.L_x_1) ;  /* 0xfffffffc00fc7947 */ /* 0x000fc0000383ffff */
[----:B------:R-:W-:-:S00]  /*00b0*/  NOP ;  /* 0x0000000000007918 */ /* 0x000fc00000000000 */
        /* <DEDUP_REMOVED lines=12> */
.L_x_2:


//--------------------- .nv.global.init           --------------------------
	.section	.nv.global.init,"aw",@progbits
.nv.global.init:
	.type		$str,@object
	.size		$str,(.L_0 - $str)
$str:
        /*0000*/ 	.byte	0x48, 0x65, 0x6c, 0x6c, 0x6f, 0x20, 0x57, 0x6f, 0x72, 0x6c, 0x64, 0x20, 0x43, 0x55, 0x44, 0x41
        /*0010*/ 	.byte	0x21, 0x0a, 0x00
.L_0:


//--------------------- .nv.shared.reserved.0     --------------------------
	.section	.nv.shared.reserved.0,"aw",@nobits
	.weak		__nv_reservedSMEM_offset_0_alias
	.size		__nv_reservedSMEM_offset_0_alias, 0, 64
	.other		__nv_reservedSMEM_offset_0_alias,@"STO_CUDA_RESERVED_SHARED STV_DEFAULT"
__nv_reservedSMEM_offset_0_alias:
	.zero		0
	.zero		64


//--------------------- .nv.constant0._Z14helloWorldCudav --------------------------
	.section	.nv.constant0._Z14helloWorldCudav,"a",@progbits
	.sectionflags	@""
	.align	4
.nv.constant0._Z14helloWorldCudav:
	.zero		896


//--------------------- SYMBOLS --------------------------

	.type		.nv.reservedSmem.offset0,@object
	.size		.nv.reservedSmem.offset0,0x4
	.type		vprintf,@function
